	.headerflags	@"EF_CUDA_TEXMODE_UNIFIED EF_CUDA_64BIT_ADDRESS EF_CUDA_ACCELERATORS EF_CUDA_SM90 EF_CUDA_VIRTUAL_SM(EF_CUDA_SM90)"
	.elftype	@"ET_EXEC"


//--------------------- .nv.info                  --------------------------
	.section	.nv.info,"",@"SHT_CUDA_INFO"
	.align	4


	//----- nvinfo : EIATTR_REGCOUNT
	.align		4
        /*0000*/ 	.byte	0x04, 0x2f
        /*0002*/ 	.short	(.L_1 - .L_0)
	.align		4
.L_0:
        /*0004*/ 	.word	index@(triton_poi_fused__unsafe_index_add_mul_sub_16)
        /*0008*/ 	.word	0x00000016


	//----- nvinfo : EIATTR_MIN_STACK_SIZE
	.align		4
.L_1:
        /*000c*/ 	.byte	0x04, 0x12
        /*000e*/ 	.short	(.L_3 - .L_2)
	.align		4
.L_2:
        /*0010*/ 	.word	index@(triton_poi_fused__unsafe_index_add_mul_sub_16)
        /*0014*/ 	.word	0x00000000


	//----- nvinfo : EIATTR_FRAME_SIZE
	.align		4
.L_3:
        /*0018*/ 	.byte	0x04, 0x11
        /*001a*/ 	.short	(.L_5 - .L_4)
	.align		4
.L_4:
        /*001c*/ 	.word	index@(triton_poi_fused__unsafe_index_add_mul_sub_16)
        /*0020*/ 	.word	0x00000000


	//----- nvinfo : EIATTR_MIN_STACK_SIZE
	.align		4
.L_5:
        /*0024*/ 	.byte	0x04, 0x12
        /*0026*/ 	.short	(.L_7 - .L_6)
	.align		4
.L_6:
        /*0028*/ 	.word	index@(triton_poi_fused__unsafe_index_add_mul_sub_16)
        /*002c*/ 	.word	0x00000000
.L_7:


//--------------------- .nv.info.triton_poi_fused__unsafe_index_add_mul_sub_16 --------------------------
	.section	.nv.info.triton_poi_fused__unsafe_index_add_mul_sub_16,"",@"SHT_CUDA_INFO"
	.sectionflags	@""
	.align	4


	//----- nvinfo : EIATTR_CUDA_API_VERSION
	.align		4
        /*0000*/ 	.byte	0x04, 0x37
        /*0002*/ 	.short	(.L_9 - .L_8)
.L_8:
        /*0004*/ 	.word	0x0000007c


	//----- nvinfo : EIATTR_KPARAM_INFO
	.align		4
.L_9:
        /*0008*/ 	.byte	0x04, 0x17
        /*000a*/ 	.short	(.L_11 - .L_10)
.L_10:
        /*000c*/ 	.word	0x00000000
        /*0010*/ 	.short	0x0006
        /*0012*/ 	.short	0x0030
        /*0014*/ 	.byte	0x00, 0xf0, 0x11, 0x00


	//----- nvinfo : EIATTR_KPARAM_INFO
	.align		4
.L_11:
        /*0018*/ 	.byte	0x04, 0x17
        /*001a*/ 	.short	(.L_13 - .L_12)
.L_12:
        /*001c*/ 	.word	0x00000000
        /*0020*/ 	.short	0x0005
        /*0022*/ 	.short	0x0028
        /*0024*/ 	.byte	0x00, 0xf4, 0x21, 0x00


	//----- nvinfo : EIATTR_KPARAM_INFO
	.align		4
.L_13:
        /*0028*/ 	.byte	0x04, 0x17
        /*002a*/ 	.short	(.L_15 - .L_14)
.L_14:
        /*002c*/ 	.word	0x00000000
        /*0030*/ 	.short	0x0004
        /*0032*/ 	.short	0x0020
        /*0034*/ 	.byte	0x00, 0xf4, 0x21, 0x00


	//----- nvinfo : EIATTR_KPARAM_INFO
	.align		4
.L_15:
        /*0038*/ 	.byte	0x04, 0x17
        /*003a*/ 	.short	(.L_17 - .L_16)
.L_16:
        /*003c*/ 	.word	0x00000000
        /*0040*/ 	.short	0x0003
        /*0042*/ 	.short	0x0018
        /*0044*/ 	.byte	0x00, 0xf4, 0x21, 0x00


	//----- nvinfo : EIATTR_KPARAM_INFO
	.align		4
.L_17:
        /*0048*/ 	.byte	0x04, 0x17
        /*004a*/ 	.short	(.L_19 - .L_18)
.L_18:
        /*004c*/ 	.word	0x00000000
        /*0050*/ 	.short	0x0002
        /*0052*/ 	.short	0x0010
        /*0054*/ 	.byte	0x00, 0xf4, 0x21, 0x00


	//----- nvinfo : EIATTR_KPARAM_INFO
	.align		4
.L_19:
        /*0058*/ 	.byte	0x04, 0x17
        /*005a*/ 	.short	(.L_21 - .L_20)
.L_20:
        /*005c*/ 	.word	0x00000000
        /*0060*/ 	.short	0x0001
        /*0062*/ 	.short	0x0008
        /*0064*/ 	.byte	0x00, 0xf4, 0x21, 0x00


	//----- nvinfo : EIATTR_KPARAM_INFO
	.align		4
.L_21:
        /*0068*/ 	.byte	0x04, 0x17
        /*006a*/ 	.short	(.L_23 - .L_22)
.L_22:
        /*006c*/ 	.word	0x00000000
        /*0070*/ 	.short	0x0000
        /*0072*/ 	.short	0x0000
        /*0074*/ 	.byte	0x00, 0xf4, 0x21, 0x00


	//----- nvinfo : EIATTR_SPARSE_MMA_MASK
	.align		4
.L_23:
        /*0078*/ 	.byte	0x03, 0x50
        /*007a*/ 	.short	0x0000


	//----- nvinfo : EIATTR_MAXREG_COUNT
	.align		4
        /*007c*/ 	.byte	0x03, 0x1b
        /*007e*/ 	.short	0x00ff


	//----- nvinfo : EIATTR_EXIT_INSTR_OFFSETS
	.align		4
        /*0080*/ 	.byte	0x04, 0x1c
        /*0082*/ 	.short	(.L_25 - .L_24)


	//   ....[0]....
.L_24:
        /*0084*/ 	.word	0x000006d0


	//----- nvinfo : EIATTR_REQNTID
	.align		4
.L_25:
        /*0088*/ 	.byte	0x04, 0x10
        /*008a*/ 	.short	(.L_27 - .L_26)
.L_26:
        /*008c*/ 	.word	0x00000080
        /*0090*/ 	.word	0x00000001
        /*0094*/ 	.word	0x00000001


	//----- nvinfo : EIATTR_CBANK_PARAM_SIZE
	.align		4
.L_27:
        /*0098*/ 	.byte	0x03, 0x19
        /*009a*/ 	.short	0x0034


	//----- nvinfo : EIATTR_PARAM_CBANK
	.align		4
        /*009c*/ 	.byte	0x04, 0x0a
        /*009e*/ 	.short	(.L_29 - .L_28)
	.align		4
.L_28:
        /*00a0*/ 	.word	index@(.nv.constant0.triton_poi_fused__unsafe_index_add_mul_sub_16)
        /*00a4*/ 	.short	0x0210
        /*00a6*/ 	.short	0x0034


	//----- nvinfo : EIATTR_SW_WAR
	.align		4
.L_29:
        /*00a8*/ 	.byte	0x04, 0x36
        /*00aa*/ 	.short	(.L_31 - .L_30)
.L_30:
        /*00ac*/ 	.word	0x00000008
.L_31:


//--------------------- .nv.callgraph             --------------------------
	.section	.nv.callgraph,"",@"SHT_CUDA_CALLGRAPH"
	.align	4
	.sectionentsize	8
	.align		4
        /*0000*/ 	.word	0x00000000
	.align		4
        /*0004*/ 	.word	0xffffffff
	.align		4
        /*0008*/ 	.word	0x00000000
	.align		4
        /*000c*/ 	.word	0xfffffffe
	.align		4
        /*0010*/ 	.word	0x00000000
	.align		4
        /*0014*/ 	.word	0xfffffffd
	.align		4
        /*0018*/ 	.word	0x00000000
	.align		4
        /*001c*/ 	.word	0xfffffffc


//--------------------- .text.triton_poi_fused__unsafe_index_add_mul_sub_16 --------------------------
	.section	.text.triton_poi_fused__unsafe_index_add_mul_sub_16,"ax",@progbits
	.align	128
        .global         triton_poi_fused__unsafe_index_add_mul_sub_16
        .type           triton_poi_fused__unsafe_index_add_mul_sub_16,@function
        .size           triton_poi_fused__unsafe_index_add_mul_sub_16,(.L_x_1 - triton_poi_fused__unsafe_index_add_mul_sub_16)
        .other          triton_poi_fused__unsafe_index_add_mul_sub_16,@"STO_CUDA_ENTRY STV_DEFAULT"
triton_poi_fused__unsafe_index_add_mul_sub_16:
.text.triton_poi_fused__unsafe_index_add_mul_sub_16:
[----:B------:R-:W-:Y:S01]  /*0000*/  LDC R1, c[0x0][0x28] ;  /* 0x00000a00ff017b82 */ /* 0x000fe20000000800 */
[----:B------:R-:W1:Y:S07]  /*0010*/  S2R R0, SR_TID.X ;  /* 0x0000000000007919 */ /* 0x000e6e0000002100 */
[----:B------:R-:W2:Y:S01]  /*0020*/  LDC.64 R8, c[0x0][0x218] ;  /* 0x00008600ff087b82 */ /* 0x000ea20000000a00 */
[----:B------:R-:W-:Y:S01]  /*0030*/  ULDC.64 UR4, c[0x0][0x208] ;  /* 0x0000820000047ab9 */ /* 0x000fe20000000a00 */
[----:B------:R-:W-:Y:S01]  /*0040*/  ULDC.64 UR6, c[0x0][0x220] ;  /* 0x0000880000067ab9 */ /* 0x000fe20000000a00 */
[----:B------:R-:W3:Y:S05]  /*0050*/  S2R R3, SR_CTAID.X ;  /* 0x0000000000037919 */ /* 0x000eea0000002500 */
[----:B------:R-:W4:Y:S01]  /*0060*/  LDC.64 R12, c[0x0][0x210] ;  /* 0x00008400ff0c7b82 */ /* 0x000f220000000a00 */
[----:B-1----:R-:W-:-:S05]  /*0070*/  IMAD.SHL.U32 R0, R0, 0x2, RZ ;  /* 0x0000000200007824 */ /* 0x002fca00078e00ff */
[----:B------:R-:W-:-:S05]  /*0080*/  LOP3.LUT R0, R0, 0xfe, RZ, 0xc0, !PT ;  /* 0x000000fe00007812 */ /* 0x000fca00078ec0ff */
[----:B---3--:R-:W-:-:S05]  /*0090*/  IMAD R0, R3, 0x100, R0 ;  /* 0x0000010003007824 */ /* 0x008fca00078e0200 */
[----:B------:R-:W-:-:S04]  /*00a0*/  SHF.R.S32.HI R5, RZ, 0x1f, R0 ;  /* 0x0000001fff057819 */ /* 0x000fc80000011400 */
[----:B------:R-:W-:-:S04]  /*00b0*/  LEA.HI R6, R5, R0, RZ, 0x2 ;  /* 0x0000000005067211 */ /* 0x000fc800078f10ff */
[----:B------:R-:W-:-:S05]  /*00c0*/  LOP3.LUT R5, R6, 0xfffffffc, RZ, 0xc0, !PT ;  /* 0xfffffffc06057812 */ /* 0x000fca00078ec0ff */
[----:B------:R-:W-:Y:S02]  /*00d0*/  IMAD.IADD R2, R0, 0x1, -R5 ;  /* 0x0000000100027824 */ /* 0x000fe400078e0a05 */
[----:B------:R-:W1:Y:S02]  /*00e0*/  LDC.64 R4, c[0x0][0x228] ;  /* 0x00008a00ff047b82 */ /* 0x000e640000000a00 */
[----:B--2---:R-:W-:-:S06]  /*00f0*/  IMAD.WIDE R8, R2, 0x8, R8 ;  /* 0x0000000802087825 */ /* 0x004fcc00078e0208 */
[----:B------:R-:W2:Y:S01]  /*0100*/  LDG.E.EL.128 R8, desc[UR4][R8.64] ;  /* 0x0000000408087981 */ /* 0x000ea2000c2e1d00 */
[----:B------:R-:W-:-:S04]  /*0110*/  SHF.R.S32.HI R14, RZ, 0x2, R6 ;  /* 0x00000002ff0e7819 */ /* 0x000fc80000011406 */
[----:B------:R-:W-:-:S04]  /*0120*/  LEA.HI R6, R14, R14, RZ, 0x2 ;  /* 0x0000000e0e067211 */ /* 0x000fc800078f10ff */
[----:B------:R-:W-:Y:S01]  /*0130*/  LOP3.LUT R15, R6, 0xfffffffc, RZ, 0xc0, !PT ;  /* 0xfffffffc060f7812 */ /* 0x000fe200078ec0ff */
[----:B-1----:R-:W-:-:S04]  /*0140*/  IMAD.WIDE R4, R2, 0x8, R4 ;  /* 0x0000000802047825 */ /* 0x002fc800078e0204 */
[----:B------:R-:W-:Y:S02]  /*0150*/  IMAD.IADD R15, R14, 0x1, -R15 ;  /* 0x000000010e0f7824 */ /* 0x000fe400078e0a0f */
[----:B------:R-:W3:Y:S02]  /*0160*/  LDG.E.EL.128 R4, desc[UR4][R4.64] ;  /* 0x0000000404047981 */ /* 0x000ee4000c2e1d00 */
[----:B----4-:R-:W-:-:S06]  /*0170*/  IMAD.WIDE R12, R15, 0x8, R12 ;  /* 0x000000080f0c7825 */ /* 0x010fcc00078e020c */
[----:B------:R-:W4:Y:S01]  /*0180*/  LDG.E.EL.64 R12, desc[UR4][R12.64] ;  /* 0x000000040c0c7981 */ /* 0x000f22000c2e1b00 */
[----:B------:R-:W-:-:S04]  /*0190*/  SHF.R.S32.HI R3, RZ, 0x17, R3 ;  /* 0x00000017ff037819 */ /* 0x000fc80000011403 */
[----:B------:R-:W-:Y:S01]  /*01a0*/  SGXT R3, R3, 0x1 ;  /* 0x000000010303781a */ /* 0x000fe20000000200 */
[C---:B--2---:R-:W-:Y:S01]  /*01b0*/  IMAD.SHL.U32 R16, R8.reuse, 0x200, RZ ;  /* 0x0000020008107824 */ /* 0x044fe200078e00ff */
[----:B------:R-:W-:Y:S01]  /*01c0*/  SHF.L.U64.HI R19, R8, 0x9, R9 ;  /* 0x0000000908137819 */ /* 0x000fe20000010209 */
[----:B------:R-:W-:Y:S01]  /*01d0*/  IMAD.SHL.U32 R14, R10, 0x200, RZ ;  /* 0x000002000a0e7824 */ /* 0x000fe200078e00ff */
[----:B------:R-:W-:Y:S02]  /*01e0*/  LEA.HI R8, R3, R0, RZ, 0x4 ;  /* 0x0000000003087211 */ /* 0x000fe400078f20ff */
[----:B------:R-:W-:Y:S02]  /*01f0*/  ISETP.GE.AND P0, PT, R9, RZ, PT ;  /* 0x000000ff0900720c */ /* 0x000fe40003f06270 */
[----:B------:R-:W-:Y:S02]  /*0200*/  IADD3 R15, P2, R16, 0x600, RZ ;  /* 0x00000600100f7810 */ /* 0x000fe40007f5e0ff */
[----:B------:R-:W-:-:S02]  /*0210*/  ISETP.GE.AND P1, PT, R11, RZ, PT ;  /* 0x000000ff0b00720c */ /* 0x000fc40003f26270 */
[----:B------:R-:W-:Y:S02]  /*0220*/  SHF.L.U64.HI R11, R10, 0x9, R11 ;  /* 0x000000090a0b7819 */ /* 0x000fe4000001020b */
[----:B------:R-:W-:Y:S02]  /*0230*/  IADD3 R9, P3, R14, 0x600, RZ ;  /* 0x000006000e097810 */ /* 0x000fe40007f7e0ff */
[--C-:B------:R-:W-:Y:S02]  /*0240*/  SHF.R.S32.HI R17, RZ, 0x4, R8.reuse ;  /* 0x00000004ff117819 */ /* 0x100fe40000011408 */
[----:B------:R-:W-:Y:S01]  /*0250*/  SHF.R.S32.HI R8, RZ, 0x1f, R8 ;  /* 0x0000001fff087819 */ /* 0x000fe20000011408 */
[----:B------:R-:W-:Y:S01]  /*0260*/  IMAD.X R10, RZ, RZ, R11, P3 ;  /* 0x000000ffff0a7224 */ /* 0x000fe200018e060b */
[----:B------:R-:W-:Y:S01]  /*0270*/  SEL R15, R15, R16, !P0 ;  /* 0x000000100f0f7207 */ /* 0x000fe20004000000 */
[----:B------:R-:W-:Y:S01]  /*0280*/  IMAD.X R16, RZ, RZ, R19, P2 ;  /* 0x000000ffff107224 */ /* 0x000fe200010e0613 */
[----:B------:R-:W-:-:S02]  /*0290*/  LEA.HI R8, R8, R17, RZ, 0x9 ;  /* 0x0000001108087211 */ /* 0x000fc400078f48ff */
[----:B------:R-:W-:Y:S02]  /*02a0*/  SEL R9, R9, R14, !P1 ;  /* 0x0000000e09097207 */ /* 0x000fe40004800000 */
[----:B------:R-:W-:Y:S02]  /*02b0*/  SEL R16, R16, R19, !P0 ;  /* 0x0000001310107207 */ /* 0x000fe40004000000 */
[----:B------:R-:W-:Y:S02]  /*02c0*/  LOP3.LUT R8, R8, 0xfffffe00, RZ, 0xc0, !PT ;  /* 0xfffffe0008087812 */ /* 0x000fe400078ec0ff */
[----:B------:R-:W-:Y:S02]  /*02d0*/  SEL R10, R10, R11, !P1 ;  /* 0x0000000b0a0a7207 */ /* 0x000fe40004800000 */
[----:B------:R-:W-:Y:S01]  /*02e0*/  LEA R18, P0, R15, UR6, 0x2 ;  /* 0x000000060f127c11 */ /* 0x000fe2000f8010ff */
[----:B------:R-:W-:Y:S01]  /*02f0*/  IMAD.IADD R17, R17, 0x1, -R8 ;  /* 0x0000000111117824 */ /* 0x000fe200078e0a08 */
[----:B------:R-:W-:Y:S01]  /*0300*/  LEA R14, P1, R9, UR6, 0x2 ;  /* 0x00000006090e7c11 */ /* 0x000fe2000f8210ff */
[----:B---3--:R-:W-:Y:S01]  /*0310*/  IMAD.SHL.U32 R8, R4, 0x200, RZ ;  /* 0x0000020004087824 */ /* 0x008fe200078e00ff */
[----:B------:R-:W-:-:S02]  /*0320*/  LEA.HI.X R19, R15, UR7, R16, 0x2, P0 ;  /* 0x000000070f137c11 */ /* 0x000fc400080f1410 */
[----:B------:R-:W-:Y:S01]  /*0330*/  LEA.HI.X R15, R9, UR7, R10, 0x2, P1 ;  /* 0x00000007090f7c11 */ /* 0x000fe200088f140a */
[----:B------:R-:W-:Y:S01]  /*0340*/  IMAD.SHL.U32 R9, R6, 0x200, RZ ;  /* 0x0000020006097824 */ /* 0x000fe200078e00ff */
[----:B------:R-:W-:Y:S01]  /*0350*/  ISETP.GE.AND P0, PT, R5, RZ, PT ;  /* 0x000000ff0500720c */ /* 0x000fe20003f06270 */
[C---:B------:R-:W-:Y:S01]  /*0360*/  IMAD.WIDE R18, R17.reuse, 0x4, R18 ;  /* 0x0000000411127825 */ /* 0x040fe200078e0212 */
[----:B------:R-:W-:Y:S02]  /*0370*/  SHF.L.U64.HI R11, R4, 0x9, R5 ;  /* 0x00000009040b7819 */ /* 0x000fe40000010205 */
[----:B------:R-:W-:Y:S01]  /*0380*/  IADD3 R5, P2, R8, 0x600, RZ ;  /* 0x0000060008057810 */ /* 0x000fe20007f5e0ff */
[----:B------:R-:W-:Y:S01]  /*0390*/  IMAD.WIDE R14, R17, 0x4, R14 ;  /* 0x00000004110e7825 */ /* 0x000fe200078e020e */
[----:B------:R-:W-:Y:S02]  /*03a0*/  IADD3 R4, P3, R9, 0x600, RZ ;  /* 0x0000060009047810 */ /* 0x000fe40007f7e0ff */
[----:B------:R-:W-:Y:S01]  /*03b0*/  ISETP.GE.AND P1, PT, R7, RZ, PT ;  /* 0x000000ff0700720c */ /* 0x000fe20003f26270 */
[----:B------:R-:W-:Y:S01]  /*03c0*/  IMAD.X R16, RZ, RZ, R11, P2 ;  /* 0x000000ffff107224 */ /* 0x000fe200010e060b */
[----:B------:R-:W-:-:S02]  /*03d0*/  SHF.L.U64.HI R6, R6, 0x9, R7 ;  /* 0x0000000906067819 */ /* 0x000fc40000010207 */
[----:B------:R-:W-:Y:S02]  /*03e0*/  SEL R4, R4, R9, !P1 ;  /* 0x0000000904047207 */ /* 0x000fe40004800000 */
[----:B------:R-:W-:Y:S01]  /*03f0*/  SEL R7, R5, R8, !P0 ;  /* 0x0000000805077207 */ /* 0x000fe20004000000 */
[----:B------:R-:W-:Y:S01]  /*0400*/  IMAD.X R5, RZ, RZ, R6, P3 ;  /* 0x000000ffff057224 */ /* 0x000fe200018e0606 */
[----:B----4-:R-:W-:Y:S02]  /*0410*/  IADD3 R9, P2, R12, 0x3, RZ ;  /* 0x000000030c097810 */ /* 0x010fe40007f5e0ff */
[----:B------:R-:W-:Y:S02]  /*0420*/  SEL R16, R16, R11, !P0 ;  /* 0x0000000b10107207 */ /* 0x000fe40004000000 */
[----:B------:R-:W-:Y:S01]  /*0430*/  ISETP.GE.AND P0, PT, R13, RZ, PT ;  /* 0x000000ff0d00720c */ /* 0x000fe20003f06270 */
[----:B------:R-:W-:Y:S01]  /*0440*/  IMAD.X R11, RZ, RZ, R13, P2 ;  /* 0x000000ffff0b7224 */ /* 0x000fe200010e060d */
[----:B------:R-:W-:-:S02]  /*0450*/  SEL R5, R5, R6, !P1 ;  /* 0x0000000605057207 */ /* 0x000fc40004800000 */
[C---:B------:R-:W-:Y:S02]  /*0460*/  LEA R10, P2, R4.reuse, UR6, 0x2 ;  /* 0x00000006040a7c11 */ /* 0x040fe4000f8410ff */
[----:B------:R-:W-:Y:S02]  /*0470*/  LEA R6, P1, R7, UR6, 0x2 ;  /* 0x0000000607067c11 */ /* 0x000fe4000f8210ff */
[----:B------:R-:W-:Y:S02]  /*0480*/  SEL R8, R9, R12, !P0 ;  /* 0x0000000c09087207 */ /* 0x000fe40004000000 */
[----:B------:R-:W-:Y:S02]  /*0490*/  SEL R9, R11, R13, !P0 ;  /* 0x0000000d0b097207 */ /* 0x000fe40004000000 */
[----:B------:R-:W-:Y:S01]  /*04a0*/  LEA.HI.X R11, R4, UR7, R5, 0x2, P2 ;  /* 0x00000007040b7c11 */ /* 0x000fe200090f1405 */
[----:B------:R-:W-:Y:S01]  /*04b0*/  IMAD.WIDE.U32 R14, R8, 0x1800, R14 ;  /* 0x00001800080e7825 */ /* 0x000fe200078e000e */
[----:B------:R-:W-:Y:S01]  /*04c0*/  LEA.HI.X R7, R7, UR7, R16, 0x2, P1 ;  /* 0x0000000707077c11 */ /* 0x000fe200088f1410 */
[----:B------:R-:W1:Y:S01]  /*04d0*/  LDC.64 R4, c[0x0][0x230] ;  /* 0x00008c00ff047b82 */ /* 0x000e620000000a00 */
[----:B------:R-:W-:Y:S01]  /*04e0*/  LEA.HI R3, R3, R0, RZ, 0xd ;  /* 0x0000000003037211 */ /* 0x000fe200078f68ff */
[----:B------:R-:W-:-:S03]  /*04f0*/  IMAD.WIDE R10, R17, 0x4, R10 ;  /* 0x00000004110a7825 */ /* 0x000fc600078e020a */
[----:B------:R-:W-:Y:S01]  /*0500*/  SHF.R.S32.HI R3, RZ, 0xd, R3 ;  /* 0x0000000dff037819 */ /* 0x000fe20000011403 */
[----:B------:R-:W-:-:S04]  /*0510*/  IMAD.WIDE R12, R17, 0x4, R6 ;  /* 0x00000004110c7825 */ /* 0x000fc800078e0206 */
[----:B------:R-:W-:Y:S02]  /*0520*/  IMAD R9, R9, 0x1800, RZ ;  /* 0x0000180009097824 */ /* 0x000fe400078e02ff */
[----:B------:R-:W-:-:S04]  /*0530*/  IMAD.WIDE.U32 R12, R8, 0x1800, R12 ;  /* 0x00001800080c7825 */ /* 0x000fc800078e000c */
[----:B------:R-:W-:-:S04]  /*0540*/  IMAD.WIDE.U32 R6, R8, 0x1800, R18 ;  /* 0x0000180008067825 */ /* 0x000fc800078e0012 */
[----:B------:R-:W-:-:S04]  /*0550*/  IMAD.WIDE.U32 R10, R8, 0x1800, R10 ;  /* 0x00001800080a7825 */ /* 0x000fc800078e000a */
[----:B------:R-:W-:Y:S02]  /*0560*/  IMAD.IADD R13, R9, 0x1, R13 ;  /* 0x00000001090d7824 */ /* 0x000fe400078e020d */
[----:B------:R-:W-:Y:S02]  /*0570*/  IMAD R3, R3, 0x1200, RZ ;  /* 0x0000120003037824 */ /* 0x000fe400078e02ff */
[----:B------:R-:W-:Y:S02]  /*0580*/  IMAD.IADD R7, R7, 0x1, R9 ;  /* 0x0000000107077824 */ /* 0x000fe400078e0209 */
[C---:B------:R-:W-:Y:S02]  /*0590*/  IMAD.IADD R15, R9.reuse, 0x1, R15 ;  /* 0x00000001090f7824 */ /* 0x040fe400078e020f */
[----:B------:R-:W-:Y:S02]  /*05a0*/  IMAD.IADD R17, R9, 0x1, R11 ;  /* 0x0000000109117824 */ /* 0x000fe400078e020b */
[----:B------:R-:W-:-:S02]  /*05b0*/  IMAD.MOV.U32 R16, RZ, RZ, R10 ;  /* 0x000000ffff107224 */ /* 0x000fc400078e000a */
[----:B------:R-:W-:-:S04]  /*05c0*/  IMAD.WIDE R10, R3, 0x4, R12 ;  /* 0x00000004030a7825 */ /* 0x000fc800078e020c */
[C---:B------:R-:W-:Y:S02]  /*05d0*/  IMAD.WIDE R6, R3.reuse, 0x4, R6 ;  /* 0x0000000403067825 */ /* 0x040fe400078e0206 */
[----:B------:R-:W2:Y:S02]  /*05e0*/  LDG.E.EL R10, desc[UR4][R10.64] ;  /* 0x000000040a0a7981 */ /* 0x000ea4000c2e1900 */
[C---:B------:R-:W-:Y:S02]  /*05f0*/  IMAD.WIDE R8, R3.reuse, 0x4, R14 ;  /* 0x0000000403087825 */ /* 0x040fe400078e020e */
[----:B------:R-:W2:Y:S02]  /*0600*/  LDG.E.EL R7, desc[UR4][R6.64] ;  /* 0x0000000406077981 */ /* 0x000ea4000c2e1900 */
[----:B------:R-:W-:Y:S02]  /*0610*/  IMAD.WIDE R12, R3, 0x4, R16 ;  /* 0x00000004030c7825 */ /* 0x000fe400078e0210 */
[----:B------:R-:W3:Y:S02]  /*0620*/  LDG.E.EL R8, desc[UR4][R8.64] ;  /* 0x0000000408087981 */ /* 0x000ee4000c2e1900 */
[----:B-1----:R-:W-:-:S02]  /*0630*/  IMAD.WIDE R4, R2, 0x4, R4 ;  /* 0x0000000402047825 */ /* 0x002fc400078e0204 */
[----:B------:R-:W3:Y:S01]  /*0640*/  LDG.E.EL R13, desc[UR4][R12.64] ;  /* 0x000000040c0d7981 */ /* 0x000ee2000c2e1900 */
[----:B------:R-:W1:Y:S03]  /*0650*/  LDC.64 R2, c[0x0][0x238] ;  /* 0x00008e00ff027b82 */ /* 0x000e660000000a00 */
[----:B------:R-:W4:Y:S01]  /*0660*/  LDG.E.EL.64 R4, desc[UR4][R4.64] ;  /* 0x0000000404047981 */ /* 0x000f22000c2e1b00 */
[----:B-1----:R-:W-:-:S04]  /*0670*/  IMAD.WIDE R2, R0, 0x4, R2 ;  /* 0x0000000400027825 */ /* 0x002fc800078e0202 */
[----:B--2---:R-:W-:Y:S01]  /*0680*/  FADD R14, -R7, R10 ;  /* 0x0000000a070e7221 */ /* 0x004fe20000000100 */
[----:B---3--:R-:W-:-:S03]  /*0690*/  FADD R15, -R8, R13 ;  /* 0x0000000d080f7221 */ /* 0x008fc60000000100 */
[----:B----4-:R-:W-:Y:S01]  /*06a0*/  FFMA R14, R4, R14, R7 ;  /* 0x0000000e040e7223 */ /* 0x010fe20000000007 */
[----:B------:R-:W-:-:S05]  /*06b0*/  FFMA R15, R5, R15, R8 ;  /* 0x0000000f050f7223 */ /* 0x000fca0000000008 */
[----:B------:R-:W-:Y:S01]  /*06c0*/  STG.E.64 desc[UR4][R2.64], R14 ;  /* 0x0000000e02007986 */ /* 0x000fe2000c101b04 */
[----:B------:R-:W-:Y:S05]  /*06d0*/  EXIT ;  /* 0x000000000000794d */ /* 0x000fea0003800000 */
.L_x_0:
[----:B------:R-:W-:-:S00]  /*06e0*/  BRA `(.L_x_0) ;  /* 0xfffffffc00fc7947 */ /* 0x000fc0000383ffff */
[----:B------:R-:W-:-:S00]  /*06f0*/  NOP ;  /* 0x0000000000007918 */ /* 0x000fc00000000000 */
        /* <DEDUP_REMOVED lines=8> */
.L_x_1:


//--------------------- .nv.constant0.triton_poi_fused__unsafe_index_add_mul_sub_16 --------------------------
	.section	.nv.constant0.triton_poi_fused__unsafe_index_add_mul_sub_16,"a",@progbits
	.sectionflags	@""
	.align	4
.nv.constant0.triton_poi_fused__unsafe_index_add_mul_sub_16:
	.zero		580
